//
// Generated by NVIDIA NVVM Compiler
//
// Compiler Build ID: CL-36424714
// Cuda compilation tools, release 13.0, V13.0.88
// Based on NVVM 20.0.0
//

.version 9.0
.target sm_100
.address_size 64

	// .globl	_Z3GPUPKdPd

.visible .entry _Z3GPUPKdPd(
	.param .u64 .ptr .align 1 _Z3GPUPKdPd_param_0,
	.param .u64 .ptr .align 1 _Z3GPUPKdPd_param_1
)
{
	.reg .pred 	%p<3>;
	.reg .b32 	%r<9>;
	.reg .b64 	%rd<9>;
	.reg .b64 	%fd<11>;

	ld.param.u64 	%rd4, [_Z3GPUPKdPd_param_0];
	ld.param.u64 	%rd3, [_Z3GPUPKdPd_param_1];
	cvta.to.global.u64 	%rd5, %rd4;
	mov.u32 	%r4, %ntid.x;
	mov.u32 	%r5, %ctaid.x;
	mov.u32 	%r6, %tid.x;
	mad.lo.s32 	%r1, %r4, %r5, %r6;
	mul.wide.s32 	%rd6, %r1, 8;
	add.s64 	%rd1, %rd5, %rd6;
	ld.global.f64 	%fd6, [%rd1];
	setp.leu.f64 	%p1, %fd6, 0d3FF0000000000000;
	@%p1 bra 	$L__BB0_3;
	cvta.to.global.u64 	%rd7, %rd3;
	add.s64 	%rd2, %rd7, %rd6;
	ld.global.f64 	%fd9, [%rd2];
	mov.b32 	%r8, 1;
	mov.f64 	%fd10, 0d3FF0000000000000;
$L__BB0_2:
	add.f64 	%fd9, %fd10, %fd9;
	st.global.f64 	[%rd2], %fd9;
	add.s32 	%r8, %r8, 1;
	cvt.rn.f64.u32 	%fd10, %r8;
	ld.global.f64 	%fd8, [%rd1];
	setp.gt.f64 	%p2, %fd8, %fd10;
	@%p2 bra 	$L__BB0_2;
$L__BB0_3:
	ret;

}


// ===== COMPILED SASS (sm_100) =====

	.target	sm_100

	.elftype	@"ET_EXEC"


//--------------------- .note.nv.tkinfo           --------------------------
	.section	.note.nv.tkinfo,"",@"SHT_NOTE"
	.sectionflags	@"SHF_NOTE_NV_TKINFO"
	.tkinfo
        /*0018*/ 	.word	0x00000002
        /*0030*/ 	.string	""
        /*0030*/ 	.string	"ptxas"
        /*0030*/ 	.string	"Cuda compilation tools, release 13.0, V13.0.88"
        /*0030*/ 	.string	"Build cuda_13.0.r13.0/compiler.36424714_0"
        /*0030*/ 	.string	"-arch sm_100 -m 64 "



//--------------------- .note.nv.cuinfo           --------------------------
	.section	.note.nv.cuinfo,"",@"SHT_NOTE"
	.sectionflags	@"SHF_NOTE_NV_CUINFO"
        /*0018*/ 	.short	0x0002
        /*001a*/ 	.short	0x0064
        /*001c*/ 	.short	0x0082
	.zero		2


//--------------------- .nv.info                  --------------------------
	.section	.nv.info,"",@"SHT_CUDA_INFO"
	.align	4


	//----- nvinfo : EIATTR_REGCOUNT
	.align		4
        /*0000*/ 	.byte	0x04, 0x2f
        /*0002*/ 	.short	(.L_1 - .L_0)
	.align		4
.L_0:
        /*0004*/ 	.word	index@(_Z3GPUPKdPd)
        /*0008*/ 	.word	0x0000000e


	//----- nvinfo : EIATTR_FRAME_SIZE
	.align		4
.L_1:
        /*000c*/ 	.byte	0x04, 0x11
        /*000e*/ 	.short	(.L_3 - .L_2)
	.align		4
.L_2:
        /*0010*/ 	.word	index@(_Z3GPUPKdPd)
        /*0014*/ 	.word	0x00000000


	//----- nvinfo : EIATTR_MIN_STACK_SIZE
	.align		4
.L_3:
        /*0018*/ 	.byte	0x04, 0x12
        /*001a*/ 	.short	(.L_5 - .L_4)
	.align		4
.L_4:
        /*001c*/ 	.word	index@(_Z3GPUPKdPd)
        /*0020*/ 	.word	0x00000000
.L_5:


//--------------------- .nv.compat                --------------------------
	.section	.nv.compat,"",@"SHT_CUDA_COMPAT_INFO"
	.align	4
        /*0000*/ 	.byte	0x02, 0x09, 0x00, 0x00, 0x02, 0x02, 0x01, 0x00, 0x02, 0x05, 0x05, 0x00, 0x03, 0x07, 0x01, 0x01
        /*0010*/ 	.byte	0x02, 0x03, 0x00, 0x00, 0x02, 0x06, 0x01, 0x00, 0x04, 0x0b, 0x08, 0x00, 0x01, 0x00, 0x00, 0x00
        /*0020*/ 	.byte	0x00, 0x00, 0x00, 0x00


//--------------------- .nv.info._Z3GPUPKdPd      --------------------------
	.section	.nv.info._Z3GPUPKdPd,"",@"SHT_CUDA_INFO"
	.sectionflags	@""
	.align	4


	//----- nvinfo : EIATTR_CUDA_API_VERSION
	.align		4
        /*0000*/ 	.byte	0x04, 0x37
        /*0002*/ 	.short	(.L_7 - .L_6)
.L_6:
        /*0004*/ 	.word	0x00000082


	//----- nvinfo : EIATTR_KPARAM_INFO
	.align		4
.L_7:
        /*0008*/ 	.byte	0x04, 0x17
        /*000a*/ 	.short	(.L_9 - .L_8)
.L_8:
        /*000c*/ 	.word	0x00000000
        /*0010*/ 	.short	0x0001
        /*0012*/ 	.short	0x0008
        /*0014*/ 	.byte	0x00, 0xf5, 0x21, 0x00


	//----- nvinfo : EIATTR_KPARAM_INFO
	.align		4
.L_9:
        /*0018*/ 	.byte	0x04, 0x17
        /*001a*/ 	.short	(.L_11 - .L_10)
.L_10:
        /*001c*/ 	.word	0x00000000
        /*0020*/ 	.short	0x0000
        /*0022*/ 	.short	0x0000
        /*0024*/ 	.byte	0x00, 0xf5, 0x21, 0x00


	//----- nvinfo : EIATTR_SPARSE_MMA_MASK
	.align		4
.L_11:
        /*0028*/ 	.byte	0x03, 0x50
        /*002a*/ 	.short	0x0000


	//----- nvinfo : EIATTR_MAXREG_COUNT
	.align		4
        /*002c*/ 	.byte	0x03, 0x1b
        /*002e*/ 	.short	0x00ff


	//----- nvinfo : EIATTR_MERCURY_ISA_VERSION
	.align		4
        /*0030*/ 	.byte	0x03, 0x5f
        /*0032*/ 	.short	0x0101


	//----- nvinfo : EIATTR_VRC_CTA_INIT_COUNT
	.align		4
        /*0034*/ 	.byte	0x02, 0x4a
	.zero		1
	.zero		1


	//----- nvinfo : EIATTR_EXIT_INSTR_OFFSETS
	.align		4
        /*0038*/ 	.byte	0x04, 0x1c
        /*003a*/ 	.short	(.L_13 - .L_12)


	//   ....[0]....
.L_12:
        /*003c*/ 	.word	0x000000a0


	//   ....[1]....
        /*0040*/ 	.word	0x00000180


	//----- nvinfo : EIATTR_CRS_STACK_SIZE
	.align		4
.L_13:
        /*0044*/ 	.byte	0x04, 0x1e
        /*0046*/ 	.short	(.L_15 - .L_14)
.L_14:
        /*0048*/ 	.word	0x00000000


	//----- nvinfo : EIATTR_CBANK_PARAM_SIZE
	.align		4
.L_15:
        /*004c*/ 	.byte	0x03, 0x19
        /*004e*/ 	.short	0x0010


	//----- nvinfo : EIATTR_PARAM_CBANK
	.align		4
        /*0050*/ 	.byte	0x04, 0x0a
        /*0052*/ 	.short	(.L_17 - .L_16)
	.align		4
.L_16:
        /*0054*/ 	.word	index@(.nv.constant0._Z3GPUPKdPd)
        /*0058*/ 	.short	0x0380
        /*005a*/ 	.short	0x0010


	//----- nvinfo : EIATTR_SW_WAR
	.align		4
.L_17:
        /*005c*/ 	.byte	0x04, 0x36
        /*005e*/ 	.short	(.L_19 - .L_18)
.L_18:
        /*0060*/ 	.word	0x00000008
.L_19:


//--------------------- .nv.callgraph             --------------------------
	.section	.nv.callgraph,"",@"SHT_CUDA_CALLGRAPH"
	.align	4
	.sectionentsize	8
	.align		4
        /*0000*/ 	.word	0x00000000
	.align		4
        /*0004*/ 	.word	0xffffffff
	.align		4
        /*0008*/ 	.word	0x00000000
	.align		4
        /*000c*/ 	.word	0xfffffffe
	.align		4
        /*0010*/ 	.word	0x00000000
	.align		4
        /*0014*/ 	.word	0xfffffffd
	.align		4
        /*0018*/ 	.word	0x00000000
	.align		4
        /*001c*/ 	.word	0xfffffffc


//--------------------- .text._Z3GPUPKdPd         --------------------------
	.section	.text._Z3GPUPKdPd,"ax",@progbits
	.align	128
        .global         _Z3GPUPKdPd
        .type           _Z3GPUPKdPd,@function
        .size           _Z3GPUPKdPd,(.L_x_2 - _Z3GPUPKdPd)
        .other          _Z3GPUPKdPd,@"STO_CUDA_ENTRY STV_DEFAULT"
_Z3GPUPKdPd:
.text._Z3GPUPKdPd:
[----:B------:R-:W-:Y:S01]  /*0000*/  LDC R1, c[0x0][0x37c] ;  /* 0x0000df00ff017b82 */ /* 0x000fe20000000800 */
[----:B------:R-:W0:Y:S07]  /*0010*/  S2R R7, SR_CTAID.X ;  /* 0x0000000000077919 */ /* 0x000e2e0000002500 */
[----:B------:R-:W1:Y:S01]  /*0020*/  LDC.64 R2, c[0x0][0x380] ;  /* 0x0000e000ff027b82 */ /* 0x000e620000000a00 */
[----:B------:R-:W0:Y:S01]  /*0030*/  LDCU UR6, c[0x0][0x360] ;  /* 0x00006c00ff0677ac */ /* 0x000e220008000800 */
[----:B------:R-:W0:Y:S01]  /*0040*/  S2R R0, SR_TID.X ;  /* 0x0000000000007919 */ /* 0x000e220000002100 */
[----:B------:R-:W2:Y:S01]  /*0050*/  LDCU.64 UR4, c[0x0][0x358] ;  /* 0x00006b00ff0477ac */ /* 0x000ea20008000a00 */
[----:B0-----:R-:W-:-:S04]  /*0060*/  IMAD R7, R7, UR6, R0 ;  /* 0x0000000607077c24 */ /* 0x001fc8000f8e0200 */
[----:B-1----:R-:W-:-:S05]  /*0070*/  IMAD.WIDE R2, R7, 0x8, R2 ;  /* 0x0000000807027825 */ /* 0x002fca00078e0202 */
[----:B--2---:R-:W2:Y:S02]  /*0080*/  LDG.E.64 R4, desc[UR4][R2.64] ;  /* 0x0000000402047981 */ /* 0x004ea4000c1e1b00 */
[----:B--2---:R-:W-:-:S14]  /*0090*/  DSETP.GT.AND P0, PT, R4, 1, PT ;  /* 0x3ff000000400742a */ /* 0x004fdc0003f04000 */
[----:B------:R-:W-:Y:S05]  /*00a0*/  @!P0 EXIT ;  /* 0x000000000000894d */ /* 0x000fea0003800000 */
[----:B------:R-:W0:Y:S02]  /*00b0*/  LDC.64 R4, c[0x0][0x388] ;  /* 0x0000e200ff047b82 */ /* 0x000e240000000a00 */
[----:B0-----:R-:W-:-:S05]  /*00c0*/  IMAD.WIDE R4, R7, 0x8, R4 ;  /* 0x0000000807047825 */ /* 0x001fca00078e0204 */
[----:B------:R0:W5:Y:S01]  /*00d0*/  LDG.E.64 R6, desc[UR4][R4.64] ;  /* 0x0000000404067981 */ /* 0x000162000c1e1b00 */
[----:B------:R-:W-:Y:S02]  /*00e0*/  MOV R0, 0x1 ;  /* 0x0000000100007802 */ /* 0x000fe40000000f00 */
[----:B------:R-:W-:Y:S02]  /*00f0*/  MOV R8, 0x0 ;  /* 0x0000000000087802 */ /* 0x000fe40000000f00 */
[----:B------:R-:W-:-:S07]  /*0100*/  MOV R9, 0x3ff00000 ;  /* 0x3ff0000000097802 */ /* 0x000fce0000000f00 */
.L_x_0:
[----:B-----5:R-:W-:-:S07]  /*0110*/  DADD R6, R8, R6 ;  /* 0x0000000008067229 */ /* 0x020fce0000000006 */
[----:B------:R1:W-:Y:S04]  /*0120*/  STG.E.64 desc[UR4][R4.64], R6 ;  /* 0x0000000604007986 */ /* 0x0003e8000c101b04 */
[----:B------:R-:W2:Y:S01]  /*0130*/  LDG.E.64 R10, desc[UR4][R2.64] ;  /* 0x00000004020a7981 */ /* 0x000ea2000c1e1b00 */
[----:B------:R-:W-:-:S04]  /*0140*/  IADD3 R0, PT, PT, R0, 0x1, RZ ;  /* 0x0000000100007810 */ /* 0x000fc80007ffe0ff */
[----:B------:R-:W2:Y:S02]  /*0150*/  I2F.F64.U32 R8, R0 ;  /* 0x0000000000087312 */ /* 0x000ea40000201800 */
[----:B--2---:R-:W-:-:S14]  /*0160*/  DSETP.GT.AND P0, PT, R10, R8, PT ;  /* 0x000000080a00722a */ /* 0x004fdc0003f04000 */
[----:B-1----:R-:W-:Y:S05]  /*0170*/  @P0 BRA `(.L_x_0) ;  /* 0xfffffffc00e40947 */ /* 0x002fea000383ffff */
[----:B------:R-:W-:Y:S05]  /*0180*/  EXIT ;  /* 0x000000000000794d */ /* 0x000fea0003800000 */
.L_x_1:
[----:B------:R-:W-:-:S00]  /*0190*/  BRA `(.L_x_1) ;  /* 0xfffffffc00fc7947 */ /* 0x000fc0000383ffff */
[----:B------:R-:W-:-:S00]  /*01a0*/  NOP ;  /* 0x0000000000007918 */ /* 0x000fc00000000000 */
        /* <DEDUP_REMOVED lines=13> */
.L_x_2:


//--------------------- .nv.shared.reserved.0     --------------------------
	.section	.nv.shared.reserved.0,"aw",@nobits
	.weak		__nv_reservedSMEM_offset_0_alias
	.size		__nv_reservedSMEM_offset_0_alias, 0, 64
	.other		__nv_reservedSMEM_offset_0_alias,@"STO_CUDA_RESERVED_SHARED STV_DEFAULT"
__nv_reservedSMEM_offset_0_alias:
	.zero		0
	.zero		64


//--------------------- .nv.constant0._Z3GPUPKdPd --------------------------
	.section	.nv.constant0._Z3GPUPKdPd,"a",@progbits
	.sectionflags	@""
	.align	4
.nv.constant0._Z3GPUPKdPd:
	.zero		912


//--------------------- SYMBOLS --------------------------

	.type		.nv.reservedSmem.offset0,@object
	.size		.nv.reservedSmem.offset0,0x4
